	.headerflags	@"EF_CUDA_TEXMODE_UNIFIED EF_CUDA_64BIT_ADDRESS EF_CUDA_ACCELERATORS EF_CUDA_SM90 EF_CUDA_VIRTUAL_SM(EF_CUDA_SM90)"
	.elftype	@"ET_EXEC"


//--------------------- .nv.info                  --------------------------
	.section	.nv.info,"",@"SHT_CUDA_INFO"
	.align	4


	//----- nvinfo : EIATTR_REGCOUNT
	.align		4
        /*0000*/ 	.byte	0x04, 0x2f
        /*0002*/ 	.short	(.L_1 - .L_0)
	.align		4
.L_0:
        /*0004*/ 	.word	index@(triton_poi_fused_cat_127)
        /*0008*/ 	.word	0x00000012


	//----- nvinfo : EIATTR_MIN_STACK_SIZE
	.align		4
.L_1:
        /*000c*/ 	.byte	0x04, 0x12
        /*000e*/ 	.short	(.L_3 - .L_2)
	.align		4
.L_2:
        /*0010*/ 	.word	index@(triton_poi_fused_cat_127)
        /*0014*/ 	.word	0x00000000


	//----- nvinfo : EIATTR_FRAME_SIZE
	.align		4
.L_3:
        /*0018*/ 	.byte	0x04, 0x11
        /*001a*/ 	.short	(.L_5 - .L_4)
	.align		4
.L_4:
        /*001c*/ 	.word	index@(triton_poi_fused_cat_127)
        /*0020*/ 	.word	0x00000000


	//----- nvinfo : EIATTR_MIN_STACK_SIZE
	.align		4
.L_5:
        /*0024*/ 	.byte	0x04, 0x12
        /*0026*/ 	.short	(.L_7 - .L_6)
	.align		4
.L_6:
        /*0028*/ 	.word	index@(triton_poi_fused_cat_127)
        /*002c*/ 	.word	0x00000000
.L_7:


//--------------------- .nv.info.triton_poi_fused_cat_127 --------------------------
	.section	.nv.info.triton_poi_fused_cat_127,"",@"SHT_CUDA_INFO"
	.sectionflags	@""
	.align	4


	//----- nvinfo : EIATTR_CUDA_API_VERSION
	.align		4
        /*0000*/ 	.byte	0x04, 0x37
        /*0002*/ 	.short	(.L_9 - .L_8)
.L_8:
        /*0004*/ 	.word	0x0000007c


	//----- nvinfo : EIATTR_KPARAM_INFO
	.align		4
.L_9:
        /*0008*/ 	.byte	0x04, 0x17
        /*000a*/ 	.short	(.L_11 - .L_10)
.L_10:
        /*000c*/ 	.word	0x00000000
        /*0010*/ 	.short	0x0004
        /*0012*/ 	.short	0x0020
        /*0014*/ 	.byte	0x00, 0xf0, 0x11, 0x00


	//----- nvinfo : EIATTR_KPARAM_INFO
	.align		4
.L_11:
        /*0018*/ 	.byte	0x04, 0x17
        /*001a*/ 	.short	(.L_13 - .L_12)
.L_12:
        /*001c*/ 	.word	0x00000000
        /*0020*/ 	.short	0x0003
        /*0022*/ 	.short	0x0018
        /*0024*/ 	.byte	0x00, 0xf4, 0x21, 0x00


	//----- nvinfo : EIATTR_KPARAM_INFO
	.align		4
.L_13:
        /*0028*/ 	.byte	0x04, 0x17
        /*002a*/ 	.short	(.L_15 - .L_14)
.L_14:
        /*002c*/ 	.word	0x00000000
        /*0030*/ 	.short	0x0002
        /*0032*/ 	.short	0x0010
        /*0034*/ 	.byte	0x00, 0xf4, 0x21, 0x00


	//----- nvinfo : EIATTR_KPARAM_INFO
	.align		4
.L_15:
        /*0038*/ 	.byte	0x04, 0x17
        /*003a*/ 	.short	(.L_17 - .L_16)
.L_16:
        /*003c*/ 	.word	0x00000000
        /*0040*/ 	.short	0x0001
        /*0042*/ 	.short	0x0008
        /*0044*/ 	.byte	0x00, 0xf4, 0x21, 0x00


	//----- nvinfo : EIATTR_KPARAM_INFO
	.align		4
.L_17:
        /*0048*/ 	.byte	0x04, 0x17
        /*004a*/ 	.short	(.L_19 - .L_18)
.L_18:
        /*004c*/ 	.word	0x00000000
        /*0050*/ 	.short	0x0000
        /*0052*/ 	.short	0x0000
        /*0054*/ 	.byte	0x00, 0xf4, 0x21, 0x00


	//----- nvinfo : EIATTR_SPARSE_MMA_MASK
	.align		4
.L_19:
        /*0058*/ 	.byte	0x03, 0x50
        /*005a*/ 	.short	0x0000


	//----- nvinfo : EIATTR_MAXREG_COUNT
	.align		4
        /*005c*/ 	.byte	0x03, 0x1b
        /*005e*/ 	.short	0x00ff


	//----- nvinfo : EIATTR_EXIT_INSTR_OFFSETS
	.align		4
        /*0060*/ 	.byte	0x04, 0x1c
        /*0062*/ 	.short	(.L_21 - .L_20)


	//   ....[0]....
.L_20:
        /*0064*/ 	.word	0x000001c0


	//   ....[1]....
        /*0068*/ 	.word	0x000001e0


	//----- nvinfo : EIATTR_REQNTID
	.align		4
.L_21:
        /*006c*/ 	.byte	0x04, 0x10
        /*006e*/ 	.short	(.L_23 - .L_22)
.L_22:
        /*0070*/ 	.word	0x00000080
        /*0074*/ 	.word	0x00000001
        /*0078*/ 	.word	0x00000001


	//----- nvinfo : EIATTR_CBANK_PARAM_SIZE
	.align		4
.L_23:
        /*007c*/ 	.byte	0x03, 0x19
        /*007e*/ 	.short	0x0024


	//----- nvinfo : EIATTR_PARAM_CBANK
	.align		4
        /*0080*/ 	.byte	0x04, 0x0a
        /*0082*/ 	.short	(.L_25 - .L_24)
	.align		4
.L_24:
        /*0084*/ 	.word	index@(.nv.constant0.triton_poi_fused_cat_127)
        /*0088*/ 	.short	0x0210
        /*008a*/ 	.short	0x0024


	//----- nvinfo : EIATTR_SW_WAR
	.align		4
.L_25:
        /*008c*/ 	.byte	0x04, 0x36
        /*008e*/ 	.short	(.L_27 - .L_26)
.L_26:
        /*0090*/ 	.word	0x00000008
.L_27:


//--------------------- .nv.callgraph             --------------------------
	.section	.nv.callgraph,"",@"SHT_CUDA_CALLGRAPH"
	.align	4
	.sectionentsize	8
	.align		4
        /*0000*/ 	.word	0x00000000
	.align		4
        /*0004*/ 	.word	0xffffffff
	.align		4
        /*0008*/ 	.word	0x00000000
	.align		4
        /*000c*/ 	.word	0xfffffffe
	.align		4
        /*0010*/ 	.word	0x00000000
	.align		4
        /*0014*/ 	.word	0xfffffffd
	.align		4
        /*0018*/ 	.word	0x00000000
	.align		4
        /*001c*/ 	.word	0xfffffffc


//--------------------- .text.triton_poi_fused_cat_127 --------------------------
	.section	.text.triton_poi_fused_cat_127,"ax",@progbits
	.align	128
        .global         triton_poi_fused_cat_127
        .type           triton_poi_fused_cat_127,@function
        .size           triton_poi_fused_cat_127,(.L_x_1 - triton_poi_fused_cat_127)
        .other          triton_poi_fused_cat_127,@"STO_CUDA_ENTRY STV_DEFAULT"
triton_poi_fused_cat_127:
.text.triton_poi_fused_cat_127:
[----:B------:R-:W0:Y:S01]  /*0000*/  LDC R1, c[0x0][0x28] ;  /* 0x00000a00ff017b82 */ /* 0x000e220000000800 */
[----:B------:R-:W1:Y:S07]  /*0010*/  S2R R0, SR_TID.X ;  /* 0x0000000000007919 */ /* 0x000e6e0000002100 */
[----:B------:R-:W2:Y:S01]  /*0020*/  LDC.64 R4, c[0x0][0x210] ;  /* 0x00008400ff047b82 */ /* 0x000ea20000000a00 */
[----:B------:R-:W-:Y:S01]  /*0030*/  CS2R R2, SRZ ;  /* 0x0000000000027805 */ /* 0x000fe2000001ff00 */
[----:B------:R-:W-:Y:S01]  /*0040*/  ULDC.64 UR4, c[0x0][0x208] ;  /* 0x0000820000047ab9 */ /* 0x000fe20000000a00 */
[----:B------:R-:W3:Y:S05]  /*0050*/  S2R R13, SR_CTAID.X ;  /* 0x00000000000d7919 */ /* 0x000eea0000002500 */
[----:B------:R-:W4:Y:S08]  /*0060*/  LDC.64 R6, c[0x0][0x218] ;  /* 0x00008600ff067b82 */ /* 0x000f300000000a00 */
[----:B------:R-:W5:Y:S08]  /*0070*/  LDC.64 R8, c[0x0][0x220] ;  /* 0x00008800ff087b82 */ /* 0x000f700000000a00 */
[----:B------:R-:W4:Y:S01]  /*0080*/  LDC.64 R10, c[0x0][0x228] ;  /* 0x00008a00ff0a7b82 */ /* 0x000f220000000a00 */
[----:B-1----:R-:W-:-:S05]  /*0090*/  IMAD.SHL.U32 R0, R0, 0x2, RZ ;  /* 0x0000000200007824 */ /* 0x002fca00078e00ff */
[----:B------:R-:W-:-:S04]  /*00a0*/  LOP3.LUT R0, R0, 0xfe, RZ, 0xc0, !PT ;  /* 0x000000fe00007812 */ /* 0x000fc800078ec0ff */
[----:B---3--:R-:W-:-:S04]  /*00b0*/  LEA R13, R13, R0, 0x8 ;  /* 0x000000000d0d7211 */ /* 0x008fc800078e40ff */
[C---:B------:R-:W-:Y:S01]  /*00c0*/  ISETP.GE.AND P0, PT, R13.reuse, 0x200, PT ;  /* 0x000002000d00780c */ /* 0x040fe20003f06270 */
[----:B--2---:R-:W-:-:S12]  /*00d0*/  IMAD.WIDE R4, R13, 0x4, R4 ;  /* 0x000000040d047825 */ /* 0x004fd800078e0204 */
[----:B------:R4:W2:Y:S01]  /*00e0*/  @!P0 LDG.E.64 R2, desc[UR4][R4.64] ;  /* 0x0000000404028981 */ /* 0x0008a2000c1e1b00 */
[----:B------:R-:W-:-:S04]  /*00f0*/  SHF.R.S32.HI R0, RZ, 0x1f, R13 ;  /* 0x0000001fff007819 */ /* 0x000fc8000001140d */
[----:B------:R-:W-:-:S04]  /*0100*/  LEA.HI R0, R0, R13, RZ, 0x7 ;  /* 0x0000000d00007211 */ /* 0x000fc800078f38ff */
[----:B------:R-:W-:Y:S02]  /*0110*/  LOP3.LUT R12, R0, 0xffffff80, RZ, 0xc0, !PT ;  /* 0xffffff80000c7812 */ /* 0x000fe400078ec0ff */
[----:B------:R-:W-:-:S03]  /*0120*/  SHF.R.S32.HI R0, RZ, 0x7, R0 ;  /* 0x00000007ff007819 */ /* 0x000fc60000011400 */
[----:B------:R-:W-:-:S04]  /*0130*/  IMAD.IADD R13, R13, 0x1, -R12 ;  /* 0x000000010d0d7824 */ /* 0x000fc800078e0a0c */
[----:B------:R-:W-:-:S04]  /*0140*/  IMAD R13, R0, 0x1580, R13 ;  /* 0x00001580000d7824 */ /* 0x000fc800078e020d */
[----:B----4-:R-:W-:Y:S01]  /*0150*/  IMAD.WIDE R4, R13, 0x4, R6 ;  /* 0x000000040d047825 */ /* 0x010fe200078e0206 */
[----:B------:R-:W-:-:S05]  /*0160*/  IADD3 R15, R12, R13, RZ ;  /* 0x0000000d0c0f7210 */ /* 0x000fca0007ffe0ff */
[----:B-----5:R-:W-:-:S04]  /*0170*/  IMAD.WIDE R6, R15, 0x4, R8 ;  /* 0x000000040f067825 */ /* 0x020fc800078e0208 */
[----:B------:R-:W-:-:S04]  /*0180*/  IMAD.IADD R9, R12, 0x1, R15 ;  /* 0x000000010c097824 */ /* 0x000fc800078e020f */
[----:B0-----:R-:W-:Y:S01]  /*0190*/  IMAD.WIDE R8, R9, 0x4, R10 ;  /* 0x0000000409087825 */ /* 0x001fe200078e020a */
[----:B--2---:R0:W-:Y:S04]  /*01a0*/  @!P0 STG.E.64 desc[UR4][R4.64], R2 ;  /* 0x0000000204008986 */ /* 0x0041e8000c101b04 */
[----:B------:R0:W-:Y:S02]  /*01b0*/  @!P0 STG.E.64 desc[UR4][R6.64], R2 ;  /* 0x0000000206008986 */ /* 0x0001e4000c101b04 */
[----:B0-----:R-:W-:Y:S05]  /*01c0*/  @P0 EXIT ;  /* 0x000000000000094d */ /* 0x001fea0003800000 */
[----:B------:R-:W-:Y:S01]  /*01d0*/  STG.E.64 desc[UR4][R8.64], R2 ;  /* 0x0000000208007986 */ /* 0x000fe2000c101b04 */
[----:B------:R-:W-:Y:S05]  /*01e0*/  EXIT ;  /* 0x000000000000794d */ /* 0x000fea0003800000 */
.L_x_0:
[----:B------:R-:W-:-:S00]  /*01f0*/  BRA `(.L_x_0) ;  /* 0xfffffffc00fc7947 */ /* 0x000fc0000383ffff */
[----:B------:R-:W-:-:S00]  /*0200*/  NOP ;  /* 0x0000000000007918 */ /* 0x000fc00000000000 */
[----:B------:R-:W-:-:S00]  /*0210*/  NOP ;  /* 0x0000000000007918 */ /* 0x000fc00000000000 */
[----:B------:R-:W-:-:S00]  /*0220*/  NOP ;  /* 0x0000000000007918 */ /* 0x000fc00000000000 */
[----:B------:R-:W-:-:S00]  /*0230*/  NOP ;  /* 0x0000000000007918 */ /* 0x000fc00000000000 */
[----:B------:R-:W-:-:S00]  /*0240*/  NOP ;  /* 0x0000000000007918 */ /* 0x000fc00000000000 */
[----:B------:R-:W-:-:S00]  /*0250*/  NOP ;  /* 0x0000000000007918 */ /* 0x000fc00000000000 */
[----:B------:R-:W-:-:S00]  /*0260*/  NOP ;  /* 0x0000000000007918 */ /* 0x000fc00000000000 */
[----:B------:R-:W-:-:S00]  /*0270*/  NOP ;  /* 0x0000000000007918 */ /* 0x000fc00000000000 */
.L_x_1:


//--------------------- .nv.constant0.triton_poi_fused_cat_127 --------------------------
	.section	.nv.constant0.triton_poi_fused_cat_127,"a",@progbits
	.sectionflags	@""
	.align	4
.nv.constant0.triton_poi_fused_cat_127:
	.zero		564
